//
// Generated by NVIDIA NVVM Compiler
//
// Compiler Build ID: CL-36424714
// Cuda compilation tools, release 13.0, V13.0.88
// Based on NVVM 20.0.0
//

.version 9.0
.target sm_100
.address_size 64

	// .globl	_Z4vaddPf

.visible .entry _Z4vaddPf(
	.param .u64 .ptr .align 1 _Z4vaddPf_param_0
)
{
	.reg .b32 	%f<2>;
	.reg .b64 	%rd<3>;

	ld.param.u64 	%rd1, [_Z4vaddPf_param_0];
	cvta.to.global.u64 	%rd2, %rd1;
	atom.global.add.f32 	%f1, [%rd2], 0f3F800000;
	ret;

}


// ===== COMPILED SASS (sm_100) =====

	.target	sm_100

	.elftype	@"ET_EXEC"


//--------------------- .note.nv.tkinfo           --------------------------
	.section	.note.nv.tkinfo,"",@"SHT_NOTE"
	.sectionflags	@"SHF_NOTE_NV_TKINFO"
	.tkinfo
        /*0018*/ 	.word	0x00000002
        /*0030*/ 	.string	""
        /*0030*/ 	.string	"ptxas"
        /*0030*/ 	.string	"Cuda compilation tools, release 13.0, V13.0.88"
        /*0030*/ 	.string	"Build cuda_13.0.r13.0/compiler.36424714_0"
        /*0030*/ 	.string	"-arch sm_100 -m 64 "



//--------------------- .note.nv.cuinfo           --------------------------
	.section	.note.nv.cuinfo,"",@"SHT_NOTE"
	.sectionflags	@"SHF_NOTE_NV_CUINFO"
        /*0018*/ 	.short	0x0002
        /*001a*/ 	.short	0x0064
        /*001c*/ 	.short	0x0082
	.zero		2


//--------------------- .nv.info                  --------------------------
	.section	.nv.info,"",@"SHT_CUDA_INFO"
	.align	4


	//----- nvinfo : EIATTR_REGCOUNT
	.align		4
        /*0000*/ 	.byte	0x04, 0x2f
        /*0002*/ 	.short	(.L_1 - .L_0)
	.align		4
.L_0:
        /*0004*/ 	.word	index@(_Z4vaddPf)
        /*0008*/ 	.word	0x00000008


	//----- nvinfo : EIATTR_FRAME_SIZE
	.align		4
.L_1:
        /*000c*/ 	.byte	0x04, 0x11
        /*000e*/ 	.short	(.L_3 - .L_2)
	.align		4
.L_2:
        /*0010*/ 	.word	index@(_Z4vaddPf)
        /*0014*/ 	.word	0x00000000


	//----- nvinfo : EIATTR_MIN_STACK_SIZE
	.align		4
.L_3:
        /*0018*/ 	.byte	0x04, 0x12
        /*001a*/ 	.short	(.L_5 - .L_4)
	.align		4
.L_4:
        /*001c*/ 	.word	index@(_Z4vaddPf)
        /*0020*/ 	.word	0x00000000
.L_5:


//--------------------- .nv.compat                --------------------------
	.section	.nv.compat,"",@"SHT_CUDA_COMPAT_INFO"
	.align	4
        /*0000*/ 	.byte	0x02, 0x09, 0x00, 0x00, 0x02, 0x02, 0x01, 0x00, 0x02, 0x05, 0x05, 0x00, 0x03, 0x07, 0x01, 0x01
        /*0010*/ 	.byte	0x02, 0x03, 0x00, 0x00, 0x02, 0x06, 0x01, 0x00, 0x04, 0x0b, 0x08, 0x00, 0x09, 0x00, 0x00, 0x00
        /*0020*/ 	.byte	0x00, 0x00, 0x00, 0x00


//--------------------- .nv.info._Z4vaddPf        --------------------------
	.section	.nv.info._Z4vaddPf,"",@"SHT_CUDA_INFO"
	.sectionflags	@""
	.align	4


	//----- nvinfo : EIATTR_CUDA_API_VERSION
	.align		4
        /*0000*/ 	.byte	0x04, 0x37
        /*0002*/ 	.short	(.L_7 - .L_6)
.L_6:
        /*0004*/ 	.word	0x00000082


	//----- nvinfo : EIATTR_KPARAM_INFO
	.align		4
.L_7:
        /*0008*/ 	.byte	0x04, 0x17
        /*000a*/ 	.short	(.L_9 - .L_8)
.L_8:
        /*000c*/ 	.word	0x00000000
        /*0010*/ 	.short	0x0000
        /*0012*/ 	.short	0x0000
        /*0014*/ 	.byte	0x00, 0xf5, 0x21, 0x00


	//----- nvinfo : EIATTR_SPARSE_MMA_MASK
	.align		4
.L_9:
        /*0018*/ 	.byte	0x03, 0x50
        /*001a*/ 	.short	0x0000


	//----- nvinfo : EIATTR_MAXREG_COUNT
	.align		4
        /*001c*/ 	.byte	0x03, 0x1b
        /*001e*/ 	.short	0x00ff


	//----- nvinfo : EIATTR_MERCURY_ISA_VERSION
	.align		4
        /*0020*/ 	.byte	0x03, 0x5f
        /*0022*/ 	.short	0x0101


	//----- nvinfo : EIATTR_VRC_CTA_INIT_COUNT
	.align		4
        /*0024*/ 	.byte	0x02, 0x4a
	.zero		1
	.zero		1


	//----- nvinfo : EIATTR_EXIT_INSTR_OFFSETS
	.align		4
        /*0028*/ 	.byte	0x04, 0x1c
        /*002a*/ 	.short	(.L_11 - .L_10)


	//   ....[0]....
.L_10:
        /*002c*/ 	.word	0x00000050


	//----- nvinfo : EIATTR_CBANK_PARAM_SIZE
	.align		4
.L_11:
        /*0030*/ 	.byte	0x03, 0x19
        /*0032*/ 	.short	0x0008


	//----- nvinfo : EIATTR_PARAM_CBANK
	.align		4
        /*0034*/ 	.byte	0x04, 0x0a
        /*0036*/ 	.short	(.L_13 - .L_12)
	.align		4
.L_12:
        /*0038*/ 	.word	index@(.nv.constant0._Z4vaddPf)
        /*003c*/ 	.short	0x0380
        /*003e*/ 	.short	0x0008


	//----- nvinfo : EIATTR_SW_WAR
	.align		4
.L_13:
        /*0040*/ 	.byte	0x04, 0x36
        /*0042*/ 	.short	(.L_15 - .L_14)
.L_14:
        /*0044*/ 	.word	0x00000008
.L_15:


//--------------------- .nv.callgraph             --------------------------
	.section	.nv.callgraph,"",@"SHT_CUDA_CALLGRAPH"
	.align	4
	.sectionentsize	8
	.align		4
        /*0000*/ 	.word	0x00000000
	.align		4
        /*0004*/ 	.word	0xffffffff
	.align		4
        /*0008*/ 	.word	0x00000000
	.align		4
        /*000c*/ 	.word	0xfffffffe
	.align		4
        /*0010*/ 	.word	0x00000000
	.align		4
        /*0014*/ 	.word	0xfffffffd
	.align		4
        /*0018*/ 	.word	0x00000000
	.align		4
        /*001c*/ 	.word	0xfffffffc


//--------------------- .text._Z4vaddPf           --------------------------
	.section	.text._Z4vaddPf,"ax",@progbits
	.align	128
        .global         _Z4vaddPf
        .type           _Z4vaddPf,@function
        .size           _Z4vaddPf,(.L_x_1 - _Z4vaddPf)
        .other          _Z4vaddPf,@"STO_CUDA_ENTRY STV_DEFAULT"
_Z4vaddPf:
.text._Z4vaddPf:
[----:B------:R-:W-:Y:S08]  /*0000*/  LDC R1, c[0x0][0x37c] ;  /* 0x0000df00ff017b82 */ /* 0x000ff00000000800 */
[----:B------:R-:W0:Y:S01]  /*0010*/  LDC.64 R2, c[0x0][0x380] ;  /* 0x0000e000ff027b82 */ /* 0x000e220000000a00 */
[----:B------:R-:W0:Y:S01]  /*0020*/  LDCU.64 UR4, c[0x0][0x358] ;  /* 0x00006b00ff0477ac */ /* 0x000e220008000a00 */
[----:B------:R-:W-:-:S05]  /*0030*/  HFMA2 R5, -RZ, RZ, 1.875, 0 ;  /* 0x3f800000ff057431 */ /* 0x000fca00000001ff */
[----:B0-----:R-:W-:Y:S01]  /*0040*/  REDG.E.ADD.F32.FTZ.RN.STRONG.GPU desc[UR4][R2.64], R5 ;  /* 0x00000005020079a6 */ /* 0x001fe2000c12f304 */
[----:B------:R-:W-:Y:S05]  /*0050*/  EXIT ;  /* 0x000000000000794d */ /* 0x000fea0003800000 */
.L_x_0:
[----:B------:R-:W-:-:S00]  /*0060*/  BRA `(.L_x_0) ;  /* 0xfffffffc00fc7947 */ /* 0x000fc0000383ffff */
[----:B------:R-:W-:-:S00]  /*0070*/  NOP ;  /* 0x0000000000007918 */ /* 0x000fc00000000000 */
        /* <DEDUP_REMOVED lines=8> */
.L_x_1:


//--------------------- .nv.shared.reserved.0     --------------------------
	.section	.nv.shared.reserved.0,"aw",@nobits
	.weak		__nv_reservedSMEM_offset_0_alias
	.size		__nv_reservedSMEM_offset_0_alias, 0, 64
	.other		__nv_reservedSMEM_offset_0_alias,@"STO_CUDA_RESERVED_SHARED STV_DEFAULT"
__nv_reservedSMEM_offset_0_alias:
	.zero		0
	.zero		64


//--------------------- .nv.constant0._Z4vaddPf   --------------------------
	.section	.nv.constant0._Z4vaddPf,"a",@progbits
	.sectionflags	@""
	.align	4
.nv.constant0._Z4vaddPf:
	.zero		904


//--------------------- SYMBOLS --------------------------

	.type		.nv.reservedSmem.offset0,@object
	.size		.nv.reservedSmem.offset0,0x4
